//
// Generated by NVIDIA NVVM Compiler
//
// Compiler Build ID: CL-36424714
// Cuda compilation tools, release 13.0, V13.0.88
// Based on NVVM 20.0.0
//

.version 9.0
.target sm_100
.address_size 64

	// .globl	_Z8c_energyPf4dim3ffi
.const .align 4 .b8 atoms[16512];

.visible .entry _Z8c_energyPf4dim3ffi(
	.param .u64 .ptr .align 1 _Z8c_energyPf4dim3ffi_param_0,
	.param .align 4 .b8 _Z8c_energyPf4dim3ffi_param_1[12],
	.param .f32 _Z8c_energyPf4dim3ffi_param_2,
	.param .f32 _Z8c_energyPf4dim3ffi_param_3,
	.param .u32 _Z8c_energyPf4dim3ffi_param_4
)
{
	.reg .pred 	%p<7>;
	.reg .b32 	%r<38>;
	.reg .b32 	%f<118>;
	.reg .b64 	%rd<16>;

	ld.param.u32 	%r14, [_Z8c_energyPf4dim3ffi_param_1+4];
	ld.param.u32 	%r13, [_Z8c_energyPf4dim3ffi_param_1];
	ld.param.u64 	%rd3, [_Z8c_energyPf4dim3ffi_param_0];
	ld.param.f32 	%f12, [_Z8c_energyPf4dim3ffi_param_2];
	ld.param.f32 	%f13, [_Z8c_energyPf4dim3ffi_param_3];
	ld.param.u32 	%r16, [_Z8c_energyPf4dim3ffi_param_4];
	mov.u32 	%r17, %ctaid.x;
	mov.u32 	%r18, %ntid.x;
	mov.u32 	%r19, %tid.x;
	mad.lo.s32 	%r1, %r17, %r18, %r19;
	mov.u32 	%r20, %ctaid.y;
	mov.u32 	%r21, %ntid.y;
	mov.u32 	%r22, %tid.y;
	mad.lo.s32 	%r2, %r20, %r21, %r22;
	cvt.rn.f32.s32 	%f15, %r1;
	mul.f32 	%f1, %f12, %f15;
	cvt.rn.f32.u32 	%f16, %r2;
	mul.f32 	%f2, %f12, %f16;
	setp.lt.s32 	%p1, %r16, 1;
	mov.f32 	%f117, 0f00000000;
	@%p1 bra 	$L__BB0_9;
	shl.b32 	%r24, %r16, 2;
	max.s32 	%r25, %r24, 4;
	add.s32 	%r3, %r25, -1;
	shr.u32 	%r26, %r3, 2;
	add.s32 	%r4, %r26, 1;
	setp.lt.s32 	%p2, %r24, 13;
	mov.f32 	%f117, 0f00000000;
	mov.b32 	%r36, 0;
	@%p2 bra 	$L__BB0_4;
	mov.u64 	%rd5, atoms;
	add.s64 	%rd15, %rd5, 32;
	and.b32  	%r28, %r4, 2147483644;
	neg.s32 	%r34, %r28;
	mov.f32 	%f117, 0f00000000;
	mov.b32 	%r36, 0;
$L__BB0_3:
	.pragma "nounroll";
	ld.const.f32 	%f20, [%rd15+-32];
	sub.f32 	%f21, %f1, %f20;
	ld.const.f32 	%f22, [%rd15+-28];
	sub.f32 	%f23, %f2, %f22;
	ld.const.f32 	%f24, [%rd15+-24];
	sub.f32 	%f25, %f13, %f24;
	ld.const.f32 	%f26, [%rd15+-20];
	mul.f32 	%f27, %f23, %f23;
	fma.rn.f32 	%f28, %f21, %f21, %f27;
	fma.rn.f32 	%f29, %f25, %f25, %f28;
	sqrt.rn.f32 	%f30, %f29;
	div.rn.f32 	%f31, %f26, %f30;
	add.f32 	%f32, %f117, %f31;
	ld.const.f32 	%f33, [%rd15+-16];
	sub.f32 	%f34, %f1, %f33;
	ld.const.f32 	%f35, [%rd15+-12];
	sub.f32 	%f36, %f2, %f35;
	ld.const.f32 	%f37, [%rd15+-8];
	sub.f32 	%f38, %f13, %f37;
	ld.const.f32 	%f39, [%rd15+-4];
	mul.f32 	%f40, %f36, %f36;
	fma.rn.f32 	%f41, %f34, %f34, %f40;
	fma.rn.f32 	%f42, %f38, %f38, %f41;
	sqrt.rn.f32 	%f43, %f42;
	div.rn.f32 	%f44, %f39, %f43;
	add.f32 	%f45, %f32, %f44;
	ld.const.f32 	%f46, [%rd15];
	sub.f32 	%f47, %f1, %f46;
	ld.const.f32 	%f48, [%rd15+4];
	sub.f32 	%f49, %f2, %f48;
	ld.const.f32 	%f50, [%rd15+8];
	sub.f32 	%f51, %f13, %f50;
	ld.const.f32 	%f52, [%rd15+12];
	mul.f32 	%f53, %f49, %f49;
	fma.rn.f32 	%f54, %f47, %f47, %f53;
	fma.rn.f32 	%f55, %f51, %f51, %f54;
	sqrt.rn.f32 	%f56, %f55;
	div.rn.f32 	%f57, %f52, %f56;
	add.f32 	%f58, %f45, %f57;
	ld.const.f32 	%f59, [%rd15+16];
	sub.f32 	%f60, %f1, %f59;
	ld.const.f32 	%f61, [%rd15+20];
	sub.f32 	%f62, %f2, %f61;
	ld.const.f32 	%f63, [%rd15+24];
	sub.f32 	%f64, %f13, %f63;
	ld.const.f32 	%f65, [%rd15+28];
	mul.f32 	%f66, %f62, %f62;
	fma.rn.f32 	%f67, %f60, %f60, %f66;
	fma.rn.f32 	%f68, %f64, %f64, %f67;
	sqrt.rn.f32 	%f69, %f68;
	div.rn.f32 	%f70, %f65, %f69;
	add.f32 	%f117, %f58, %f70;
	add.s32 	%r36, %r36, 16;
	add.s32 	%r34, %r34, 4;
	add.s64 	%rd15, %rd15, 64;
	setp.ne.s32 	%p3, %r34, 0;
	@%p3 bra 	$L__BB0_3;
$L__BB0_4:
	and.b32  	%r29, %r4, 3;
	setp.eq.s32 	%p4, %r29, 0;
	@%p4 bra 	$L__BB0_9;
	setp.eq.s32 	%p5, %r29, 1;
	@%p5 bra 	$L__BB0_7;
	mul.wide.u32 	%rd6, %r36, 4;
	mov.u64 	%rd7, atoms;
	add.s64 	%rd8, %rd7, %rd6;
	ld.const.f32 	%f72, [%rd8];
	sub.f32 	%f73, %f1, %f72;
	ld.const.f32 	%f74, [%rd8+4];
	sub.f32 	%f75, %f2, %f74;
	ld.const.f32 	%f76, [%rd8+8];
	sub.f32 	%f77, %f13, %f76;
	ld.const.f32 	%f78, [%rd8+12];
	mul.f32 	%f79, %f75, %f75;
	fma.rn.f32 	%f80, %f73, %f73, %f79;
	fma.rn.f32 	%f81, %f77, %f77, %f80;
	sqrt.rn.f32 	%f82, %f81;
	div.rn.f32 	%f83, %f78, %f82;
	add.f32 	%f84, %f117, %f83;
	ld.const.f32 	%f85, [%rd8+16];
	sub.f32 	%f86, %f1, %f85;
	ld.const.f32 	%f87, [%rd8+20];
	sub.f32 	%f88, %f2, %f87;
	ld.const.f32 	%f89, [%rd8+24];
	sub.f32 	%f90, %f13, %f89;
	ld.const.f32 	%f91, [%rd8+28];
	mul.f32 	%f92, %f88, %f88;
	fma.rn.f32 	%f93, %f86, %f86, %f92;
	fma.rn.f32 	%f94, %f90, %f90, %f93;
	sqrt.rn.f32 	%f95, %f94;
	div.rn.f32 	%f96, %f91, %f95;
	add.f32 	%f117, %f84, %f96;
	add.s32 	%r36, %r36, 8;
$L__BB0_7:
	and.b32  	%r30, %r3, 4;
	setp.ne.s32 	%p6, %r30, 0;
	@%p6 bra 	$L__BB0_9;
	mul.wide.u32 	%rd9, %r36, 4;
	mov.u64 	%rd10, atoms;
	add.s64 	%rd11, %rd10, %rd9;
	ld.const.f32 	%f97, [%rd11];
	sub.f32 	%f98, %f1, %f97;
	ld.const.f32 	%f99, [%rd11+4];
	sub.f32 	%f100, %f2, %f99;
	ld.const.f32 	%f101, [%rd11+8];
	sub.f32 	%f102, %f13, %f101;
	ld.const.f32 	%f103, [%rd11+12];
	mul.f32 	%f104, %f100, %f100;
	fma.rn.f32 	%f105, %f98, %f98, %f104;
	fma.rn.f32 	%f106, %f102, %f102, %f105;
	sqrt.rn.f32 	%f107, %f106;
	div.rn.f32 	%f108, %f103, %f107;
	add.f32 	%f117, %f117, %f108;
$L__BB0_9:
	cvta.to.global.u64 	%rd12, %rd3;
	div.rn.f32 	%f109, %f13, %f12;
	cvt.rzi.s32.f32 	%r31, %f109;
	mad.lo.s32 	%r32, %r31, %r14, %r2;
	mad.lo.s32 	%r33, %r32, %r13, %r1;
	mul.wide.u32 	%rd13, %r33, 4;
	add.s64 	%rd14, %rd12, %rd13;
	ld.global.f32 	%f110, [%rd14];
	add.f32 	%f111, %f117, %f110;
	st.global.f32 	[%rd14], %f111;
	ret;

}


// ===== COMPILED SASS (sm_100) =====

	.target	sm_100

	.elftype	@"ET_EXEC"


//--------------------- .note.nv.tkinfo           --------------------------
	.section	.note.nv.tkinfo,"",@"SHT_NOTE"
	.sectionflags	@"SHF_NOTE_NV_TKINFO"
	.tkinfo
        /*0018*/ 	.word	0x00000002
        /*0030*/ 	.string	""
        /*0030*/ 	.string	"ptxas"
        /*0030*/ 	.string	"Cuda compilation tools, release 13.0, V13.0.88"
        /*0030*/ 	.string	"Build cuda_13.0.r13.0/compiler.36424714_0"
        /*0030*/ 	.string	"-arch sm_100 -m 64 "



//--------------------- .note.nv.cuinfo           --------------------------
	.section	.note.nv.cuinfo,"",@"SHT_NOTE"
	.sectionflags	@"SHF_NOTE_NV_CUINFO"
        /*0018*/ 	.short	0x0002
        /*001a*/ 	.short	0x0064
        /*001c*/ 	.short	0x0082
	.zero		2


//--------------------- .nv.info                  --------------------------
	.section	.nv.info,"",@"SHT_CUDA_INFO"
	.align	4


	//----- nvinfo : EIATTR_REGCOUNT
	.align		4
        /*0000*/ 	.byte	0x04, 0x2f
        /*0002*/ 	.short	(.L_2 - .L_1)
	.align		4
.L_1:
        /*0004*/ 	.word	index@(_Z8c_energyPf4dim3ffi)
        /*0008*/ 	.word	0x00000014


	//----- nvinfo : EIATTR_FRAME_SIZE
	.align		4
.L_2:
        /*000c*/ 	.byte	0x04, 0x11
        /*000e*/ 	.short	(.L_4 - .L_3)
	.align		4
.L_3:
        /*0010*/ 	.word	index@($__internal_1_$__cuda_sm3x_div_rn_noftz_f32_slowpath)
        /*0014*/ 	.word	0x00000000


	//----- nvinfo : EIATTR_FRAME_SIZE
	.align		4
.L_4:
        /*0018*/ 	.byte	0x04, 0x11
        /*001a*/ 	.short	(.L_6 - .L_5)
	.align		4
.L_5:
        /*001c*/ 	.word	index@($__internal_0_$__cuda_sm20_sqrt_rn_f32_slowpath)
        /*0020*/ 	.word	0x00000000


	//----- nvinfo : EIATTR_FRAME_SIZE
	.align		4
.L_6:
        /*0024*/ 	.byte	0x04, 0x11
        /*0026*/ 	.short	(.L_8 - .L_7)
	.align		4
.L_7:
        /*0028*/ 	.word	index@(_Z8c_energyPf4dim3ffi)
        /*002c*/ 	.word	0x00000000


	//----- nvinfo : EIATTR_MIN_STACK_SIZE
	.align		4
.L_8:
        /*0030*/ 	.byte	0x04, 0x12
        /*0032*/ 	.short	(.L_10 - .L_9)
	.align		4
.L_9:
        /*0034*/ 	.word	index@(_Z8c_energyPf4dim3ffi)
        /*0038*/ 	.word	0x00000000
.L_10:


//--------------------- .nv.compat                --------------------------
	.section	.nv.compat,"",@"SHT_CUDA_COMPAT_INFO"
	.align	4
        /*0000*/ 	.byte	0x02, 0x09, 0x00, 0x00, 0x02, 0x02, 0x01, 0x00, 0x02, 0x05, 0x05, 0x00, 0x03, 0x07, 0x01, 0x01
        /*0010*/ 	.byte	0x02, 0x03, 0x00, 0x00, 0x02, 0x06, 0x01, 0x00, 0x04, 0x0b, 0x08, 0x00, 0x01, 0x00, 0x00, 0x00
        /*0020*/ 	.byte	0x00, 0x00, 0x00, 0x00


//--------------------- .nv.info._Z8c_energyPf4dim3ffi --------------------------
	.section	.nv.info._Z8c_energyPf4dim3ffi,"",@"SHT_CUDA_INFO"
	.sectionflags	@""
	.align	4


	//----- nvinfo : EIATTR_CUDA_API_VERSION
	.align		4
        /*0000*/ 	.byte	0x04, 0x37
        /*0002*/ 	.short	(.L_12 - .L_11)
.L_11:
        /*0004*/ 	.word	0x00000082


	//----- nvinfo : EIATTR_KPARAM_INFO
	.align		4
.L_12:
        /*0008*/ 	.byte	0x04, 0x17
        /*000a*/ 	.short	(.L_14 - .L_13)
.L_13:
        /*000c*/ 	.word	0x00000000
        /*0010*/ 	.short	0x0004
        /*0012*/ 	.short	0x001c
        /*0014*/ 	.byte	0x00, 0xf0, 0x11, 0x00


	//----- nvinfo : EIATTR_KPARAM_INFO
	.align		4
.L_14:
        /*0018*/ 	.byte	0x04, 0x17
        /*001a*/ 	.short	(.L_16 - .L_15)
.L_15:
        /*001c*/ 	.word	0x00000000
        /*0020*/ 	.short	0x0003
        /*0022*/ 	.short	0x0018
        /*0024*/ 	.byte	0x00, 0xf0, 0x11, 0x00


	//----- nvinfo : EIATTR_KPARAM_INFO
	.align		4
.L_16:
        /*0028*/ 	.byte	0x04, 0x17
        /*002a*/ 	.short	(.L_18 - .L_17)
.L_17:
        /*002c*/ 	.word	0x00000000
        /*0030*/ 	.short	0x0002
        /*0032*/ 	.short	0x0014
        /*0034*/ 	.byte	0x00, 0xf0, 0x11, 0x00


	//----- nvinfo : EIATTR_KPARAM_INFO
	.align		4
.L_18:
        /*0038*/ 	.byte	0x04, 0x17
        /*003a*/ 	.short	(.L_20 - .L_19)
.L_19:
        /*003c*/ 	.word	0x00000000
        /*0040*/ 	.short	0x0001
        /*0042*/ 	.short	0x0008
        /*0044*/ 	.byte	0x00, 0xf0, 0x31, 0x00


	//----- nvinfo : EIATTR_KPARAM_INFO
	.align		4
.L_20:
        /*0048*/ 	.byte	0x04, 0x17
        /*004a*/ 	.short	(.L_22 - .L_21)
.L_21:
        /*004c*/ 	.word	0x00000000
        /*0050*/ 	.short	0x0000
        /*0052*/ 	.short	0x0000
        /*0054*/ 	.byte	0x00, 0xf5, 0x21, 0x00


	//----- nvinfo : EIATTR_SPARSE_MMA_MASK
	.align		4
.L_22:
        /*0058*/ 	.byte	0x03, 0x50
        /*005a*/ 	.short	0x0000


	//----- nvinfo : EIATTR_MAXREG_COUNT
	.align		4
        /*005c*/ 	.byte	0x03, 0x1b
        /*005e*/ 	.short	0x00ff


	//----- nvinfo : EIATTR_MERCURY_ISA_VERSION
	.align		4
        /*0060*/ 	.byte	0x03, 0x5f
        /*0062*/ 	.short	0x0101


	//----- nvinfo : EIATTR_VRC_CTA_INIT_COUNT
	.align		4
        /*0064*/ 	.byte	0x02, 0x4a
	.zero		1
	.zero		1


	//----- nvinfo : EIATTR_EXIT_INSTR_OFFSETS
	.align		4
        /*0068*/ 	.byte	0x04, 0x1c
        /*006a*/ 	.short	(.L_24 - .L_23)


	//   ....[0]....
.L_23:
        /*006c*/ 	.word	0x000014e0


	//----- nvinfo : EIATTR_CRS_STACK_SIZE
	.align		4
.L_24:
        /*0070*/ 	.byte	0x04, 0x1e
        /*0072*/ 	.short	(.L_26 - .L_25)
.L_25:
        /*0074*/ 	.word	0x00000000


	//----- nvinfo : EIATTR_CBANK_PARAM_SIZE
	.align		4
.L_26:
        /*0078*/ 	.byte	0x03, 0x19
        /*007a*/ 	.short	0x0020


	//----- nvinfo : EIATTR_PARAM_CBANK
	.align		4
        /*007c*/ 	.byte	0x04, 0x0a
        /*007e*/ 	.short	(.L_28 - .L_27)
	.align		4
.L_27:
        /*0080*/ 	.word	index@(.nv.constant0._Z8c_energyPf4dim3ffi)
        /*0084*/ 	.short	0x0380
        /*0086*/ 	.short	0x0020


	//----- nvinfo : EIATTR_SW_WAR
	.align		4
.L_28:
        /*0088*/ 	.byte	0x04, 0x36
        /*008a*/ 	.short	(.L_30 - .L_29)
.L_29:
        /*008c*/ 	.word	0x00000008
.L_30:


//--------------------- .nv.callgraph             --------------------------
	.section	.nv.callgraph,"",@"SHT_CUDA_CALLGRAPH"
	.align	4
	.sectionentsize	8
	.align		4
        /*0000*/ 	.word	0x00000000
	.align		4
        /*0004*/ 	.word	0xffffffff
	.align		4
        /*0008*/ 	.word	0x00000000
	.align		4
        /*000c*/ 	.word	0xfffffffe
	.align		4
        /*0010*/ 	.word	0x00000000
	.align		4
        /*0014*/ 	.word	0xfffffffd
	.align		4
        /*0018*/ 	.word	0x00000000
	.align		4
        /*001c*/ 	.word	0xfffffffc


//--------------------- .nv.constant3             --------------------------
	.section	.nv.constant3,"a",@progbits
	.align	4
.nv.constant3:
	.type		atoms,@object
	.size		atoms,(.L_0 - atoms)
atoms:
	.zero		16512
.L_0:


//--------------------- .text._Z8c_energyPf4dim3ffi --------------------------
	.section	.text._Z8c_energyPf4dim3ffi,"ax",@progbits
	.align	128
        .global         _Z8c_energyPf4dim3ffi
        .type           _Z8c_energyPf4dim3ffi,@function
        .size           _Z8c_energyPf4dim3ffi,(.L_x_54 - _Z8c_energyPf4dim3ffi)
        .other          _Z8c_energyPf4dim3ffi,@"STO_CUDA_ENTRY STV_DEFAULT"
_Z8c_energyPf4dim3ffi:
.text._Z8c_energyPf4dim3ffi:
[----:B------:R-:W-:Y:S01]  /*0000*/  LDC R1, c[0x0][0x37c] ;  /* 0x0000df00ff017b82 */ /* 0x000fe20000000800 */
[----:B------:R-:W0:Y:S01]  /*0010*/  S2R R3, SR_TID.X ;  /* 0x0000000000037919 */ /* 0x000e220000002100 */
[----:B------:R-:W1:Y:S06]  /*0020*/  LDCU UR4, c[0x0][0x39c] ;  /* 0x00007380ff0477ac */ /* 0x000e6c0008000800 */
[----:B------:R-:W0:Y:S01]  /*0030*/  LDC R2, c[0x0][0x360] ;  /* 0x0000d800ff027b82 */ /* 0x000e220000000800 */
[----:B------:R-:W-:Y:S01]  /*0040*/  HFMA2 R7, -RZ, RZ, 0, 0 ;  /* 0x00000000ff077431 */ /* 0x000fe200000001ff */
[----:B------:R-:W2:Y:S06]  /*0050*/  S2R R5, SR_TID.Y ;  /* 0x0000000000057919 */ /* 0x000eac0000002200 */
[----:B------:R-:W0:Y:S08]  /*0060*/  S2UR UR5, SR_CTAID.X ;  /* 0x00000000000579c3 */ /* 0x000e300000002500 */
[----:B------:R-:W2:Y:S01]  /*0070*/  S2UR UR6, SR_CTAID.Y ;  /* 0x00000000000679c3 */ /* 0x000ea20000002600 */
[----:B-1----:R-:W-:-:S07]  /*0080*/  UISETP.GE.AND UP0, UPT, UR4, 0x1, UPT ;  /* 0x000000010400788c */ /* 0x002fce000bf06270 */
[----:B------:R-:W2:Y:S01]  /*0090*/  LDC R4, c[0x0][0x364] ;  /* 0x0000d900ff047b82 */ /* 0x000ea20000000800 */
[----:B0-----:R-:W-:Y:S02]  /*00a0*/  IMAD R2, R2, UR5, R3 ;  /* 0x0000000502027c24 */ /* 0x001fe4000f8e0203 */
[----:B--2---:R-:W-:Y:S01]  /*00b0*/  IMAD R4, R4, UR6, R5 ;  /* 0x0000000604047c24 */ /* 0x004fe2000f8e0205 */
[----:B------:R-:W-:Y:S06]  /*00c0*/  BRA.U !UP0, `(.L_x_0) ;  /* 0x0000001108987547 */ /* 0x000fec000b800000 */
[----:B------:R-:W-:Y:S01]  /*00d0*/  USHF.L.U32 UR4, UR4, 0x2, URZ ;  /* 0x0000000204047899 */ /* 0x000fe200080006ff */
[----:B------:R-:W-:Y:S02]  /*00e0*/  I2FP.F32.S32 R5, R2 ;  /* 0x0000000200057245 */ /* 0x000fe40000201400 */
[----:B------:R-:W-:Y:S01]  /*00f0*/  I2FP.F32.U32 R6, R4 ;  /* 0x0000000400067245 */ /* 0x000fe20000201000 */
[----:B------:R-:W-:Y:S01]  /*0100*/  UISETP.LT.AND UP0, UPT, UR4, 0x4, UPT ;  /* 0x000000040400788c */ /* 0x000fe2000bf01270 */
[----:B------:R-:W-:-:S03]  /*0110*/  MOV R7, RZ ;  /* 0x000000ff00077202 */ /* 0x000fc60000000f00 */
[----:B------:R-:W-:Y:S02]  /*0120*/  USEL UR5, UR4, 0x4, !UP0 ;  /* 0x0000000404057887 */ /* 0x000fe4000c000000 */
[----:B------:R-:W-:Y:S02]  /*0130*/  UISETP.GE.AND UP0, UPT, UR4, 0xd, UPT ;  /* 0x0000000d0400788c */ /* 0x000fe4000bf06270 */
[----:B------:R-:W-:Y:S01]  /*0140*/  UIADD3 UR5, UPT, UPT, UR5, -0x1, URZ ;  /* 0xffffffff05057890 */ /* 0x000fe2000fffe0ff */
[----:B------:R-:W-:-:S03]  /*0150*/  UMOV UR4, URZ ;  /* 0x000000ff00047c82 */ /* 0x000fc60008000000 */
[----:B------:R-:W-:-:S03]  /*0160*/  ULEA.HI UR6, UR5, 0x1, URZ, 0x1e ;  /* 0x0000000105067891 */ /* 0x000fc6000f8ff0ff */
[----:B------:R-:W-:Y:S09]  /*0170*/  BRA.U !UP0, `(.L_x_1) ;  /* 0x00000009087c7547 */ /* 0x000ff2000b800000 */
[----:B------:R-:W0:Y:S01]  /*0180*/  LDC R8, c[0x0][0x394] ;  /* 0x0000e500ff087b82 */ /* 0x000e220000000800 */
[----:B------:R-:W-:Y:S01]  /*0190*/  ULOP3.LUT UR4, UR6, 0x7ffffffc, URZ, 0xc0, !UPT ;  /* 0x7ffffffc06047892 */ /* 0x000fe2000f8ec0ff */
[----:B------:R-:W-:Y:S01]  /*01a0*/  MOV R7, RZ ;  /* 0x000000ff00077202 */ /* 0x000fe20000000f00 */
[----:B------:R-:W-:Y:S02]  /*01b0*/  UMOV UR12, 0x20 ;  /* 0x00000020000c7882 */ /* 0x000fe40000000000 */
[----:B------:R-:W-:-:S03]  /*01c0*/  UIADD3 UR7, UPT, UPT, -UR4, URZ, URZ ;  /* 0x000000ff04077290 */ /* 0x000fc6000fffe1ff */
[----:B------:R-:W1:Y:S01]  /*01d0*/  LDC R13, c[0x0][0x398] ;  /* 0x0000e600ff0d7b82 */ /* 0x000e620000000800 */
[----:B------:R-:W-:-:S08]  /*01e0*/  UMOV UR4, URZ ;  /* 0x000000ff00047c82 */ /* 0x000fd00008000000 */
.L_x_22:
[----:B------:R-:W0:Y:S01]  /*01f0*/  LDCU.64 UR8, c[0x3][UR12+-0x20] ;  /* 0x00fffc000c0877ac */ /* 0x000e220008000a00 */
[----:B------:R-:W-:Y:S01]  /*0200*/  BSSY.RECONVERGENT B0, `(.L_x_2) ;  /* 0x0000015000007945 */ /* 0x000fe20003800200 */
[----:B------:R-:W1:Y:S01]  /*0210*/  LDCU.64 UR10, c[0x3][UR12+-0x18] ;  /* 0x00fffd000c0a77ac */ /* 0x000e620008000a00 */
[----:B------:R-:W-:-:S04]  /*0220*/  UIADD3 UR7, UPT, UPT, UR7, 0x4, URZ ;  /* 0x0000000407077890 */ /* 0x000fc8000fffe0ff */
[----:B------:R-:W-:Y:S01]  /*0230*/  UISETP.NE.AND UP0, UPT, UR7, URZ, UPT ;  /* 0x000000ff0700728c */ /* 0x000fe2000bf05270 */
[-C--:B0-----:R-:W-:Y:S01]  /*0240*/  FFMA R3, R6, R8.reuse, -UR9 ;  /* 0x8000000906037e23 */ /* 0x081fe20008000008 */
[----:B------:R-:W-:-:S03]  /*0250*/  FFMA R0, R5, R8, -UR8 ;  /* 0x8000000805007e23 */ /* 0x000fc60008000008 */
[----:B------:R-:W-:Y:S01]  /*0260*/  FMUL R9, R3, R3 ;  /* 0x0000000303097220 */ /* 0x000fe20000400000 */
[----:B-1----:R-:W-:-:S03]  /*0270*/  FADD R3, R13, -UR10 ;  /* 0x8000000a0d037e21 */ /* 0x002fc60008000000 */
[----:B------:R-:W-:-:S04]  /*0280*/  FFMA R0, R0, R0, R9 ;  /* 0x0000000000007223 */ /* 0x000fc80000000009 */
[----:B------:R-:W-:-:S04]  /*0290*/  FFMA R0, R3, R3, R0 ;  /* 0x0000000303007223 */ /* 0x000fc80000000000 */
[----:B------:R0:W1:Y:S01]  /*02a0*/  MUFU.RSQ R9, R0 ;  /* 0x0000000000097308 */ /* 0x0000620000001400 */
[----:B------:R-:W-:-:S04]  /*02b0*/  IADD3 R3, PT, PT, R0, -0xd000000, RZ ;  /* 0xf300000000037810 */ /* 0x000fc80007ffe0ff */
[----:B------:R-:W-:-:S13]  /*02c0*/  ISETP.GT.U32.AND P0, PT, R3, 0x727fffff, PT ;  /* 0x727fffff0300780c */ /* 0x000fda0003f04070 */
[----:B01----:R-:W-:Y:S05]  /*02d0*/  @!P0 BRA `(.L_x_3) ;  /* 0x00000000000c8947 */ /* 0x003fea0003800000 */
[----:B------:R-:W-:-:S07]  /*02e0*/  MOV R14, 0x300 ;  /* 0x00000300000e7802 */ /* 0x000fce0000000f00 */
[----:B------:R-:W-:Y:S05]  /*02f0*/  CALL.REL.NOINC `($__internal_0_$__cuda_sm20_sqrt_rn_f32_slowpath) ;  /* 0x00000010007c7944 */ /* 0x000fea0003c00000 */
[----:B------:R-:W-:Y:S05]  /*0300*/  BRA `(.L_x_4) ;  /* 0x0000000000107947 */ /* 0x000fea0003800000 */
.L_x_3:
[----:B------:R-:W-:Y:S01]  /*0310*/  FMUL.FTZ R3, R0, R9 ;  /* 0x0000000900037220 */ /* 0x000fe20000410000 */
[----:B------:R-:W-:-:S03]  /*0320*/  FMUL.FTZ R9, R9, 0.5 ;  /* 0x3f00000009097820 */ /* 0x000fc60000410000 */
[----:B------:R-:W-:-:S04]  /*0330*/  FFMA R0, -R3, R3, R0 ;  /* 0x0000000303007223 */ /* 0x000fc80000000100 */
[----:B------:R-:W-:-:S07]  /*0340*/  FFMA R3, R0, R9, R3 ;  /* 0x0000000900037223 */ /* 0x000fce0000000003 */
.L_x_4:
[----:B------:R-:W-:Y:S05]  /*0350*/  BSYNC.RECONVERGENT B0 ;  /* 0x0000000000007941 */ /* 0x000fea0003800200 */
.L_x_2:
[----:B------:R-:W0:Y:S01]  /*0360*/  MUFU.RCP R0, R3 ;  /* 0x0000000300007308 */ /* 0x000e220000001000 */
[----:B------:R-:W-:Y:S01]  /*0370*/  MOV R12, UR11 ;  /* 0x0000000b000c7c02 */ /* 0x000fe20008000f00 */
[----:B------:R-:W-:Y:S06]  /*0380*/  BSSY.RECONVERGENT B0, `(.L_x_5) ;  /* 0x000000b000007945 */ /* 0x000fec0003800200 */
[----:B------:R-:W1:Y:S01]  /*0390*/  FCHK P0, R12, R3 ;  /* 0x000000030c007302 */ /* 0x000e620000000000 */
[----:B0-----:R-:W-:-:S04]  /*03a0*/  FFMA R9, R0, -R3, 1 ;  /* 0x3f80000000097423 */ /* 0x001fc80000000803 */
[----:B------:R-:W-:-:S04]  /*03b0*/  FFMA R0, R0, R9, R0 ;  /* 0x0000000900007223 */ /* 0x000fc80000000000 */
[----:B------:R-:W-:-:S04]  /*03c0*/  FFMA R9, R0, UR11, RZ ;  /* 0x0000000b00097c23 */ /* 0x000fc800080000ff */
[----:B------:R-:W-:-:S04]  /*03d0*/  FFMA R10, R9, -R3, UR11 ;  /* 0x0000000b090a7e23 */ /* 0x000fc80008000803 */
[----:B------:R-:W-:Y:S01]  /*03e0*/  FFMA R0, R0, R10, R9 ;  /* 0x0000000a00007223 */ /* 0x000fe20000000009 */
[----:B-1----:R-:W-:Y:S06]  /*03f0*/  @!P0 BRA `(.L_x_6) ;  /* 0x00000000000c8947 */ /* 0x002fec0003800000 */
[----:B------:R-:W-:Y:S02]  /*0400*/  MOV R0, UR11 ;  /* 0x0000000b00007c02 */ /* 0x000fe40008000f00 */
[----:B------:R-:W-:-:S07]  /*0410*/  MOV R10, 0x430 ;  /* 0x00000430000a7802 */ /* 0x000fce0000000f00 */
[----:B------:R-:W-:Y:S05]  /*0420*/  CALL.REL.NOINC `($__internal_1_$__cuda_sm3x_div_rn_noftz_f32_slowpath) ;  /* 0x0000001000887944 */ /* 0x000fea0003c00000 */
.L_x_6:
[----:B------:R-:W-:Y:S05]  /*0430*/  BSYNC.RECONVERGENT B0 ;  /* 0x0000000000007941 */ /* 0x000fea0003800200 */
.L_x_5:
[----:B------:R-:W0:Y:S01]  /*0440*/  LDCU.64 UR8, c[0x3][UR12+-0x10] ;  /* 0x00fffe000c0877ac */ /* 0x000e220008000a00 */
[----:B------:R-:W-:Y:S01]  /*0450*/  BSSY.RECONVERGENT B0, `(.L_x_7) ;  /* 0x0000015000007945 */ /* 0x000fe20003800200 */
[----:B------:R-:W-:Y:S01]  /*0460*/  FADD R7, R0, R7 ;  /* 0x0000000700077221 */ /* 0x000fe20000000000 */
[----:B------:R-:W1:Y:S01]  /*0470*/  LDCU.64 UR10, c[0x3][UR12+-0x8] ;  /* 0x00ffff000c0a77ac */ /* 0x000e620008000a00 */
        /* <DEDUP_REMOVED lines=10> */
[----:B------:R-:W-:Y:S02]  /*0520*/  MOV R0, R10 ;  /* 0x0000000a00007202 */ /* 0x000fe40000000f00 */
[----:B------:R-:W-:-:S07]  /*0530*/  MOV R14, 0x550 ;  /* 0x00000550000e7802 */ /* 0x000fce0000000f00 */
[----:B------:R-:W-:Y:S05]  /*0540*/  CALL.REL.NOINC `($__internal_0_$__cuda_sm20_sqrt_rn_f32_slowpath) ;  /* 0x0000000c00e87944 */ /* 0x000fea0003c00000 */
[----:B------:R-:W-:Y:S05]  /*0550*/  BRA `(.L_x_9) ;  /* 0x0000000000107947 */ /* 0x000fea0003800000 */
.L_x_8:
[----:B------:R-:W-:Y:S01]  /*0560*/  FMUL.FTZ R3, R10, R9 ;  /* 0x000000090a037220 */ /* 0x000fe20000410000 */
[----:B------:R-:W-:-:S03]  /*0570*/  FMUL.FTZ R9, R9, 0.5 ;  /* 0x3f00000009097820 */ /* 0x000fc60000410000 */
[----:B------:R-:W-:-:S04]  /*0580*/  FFMA R0, -R3, R3, R10 ;  /* 0x0000000303007223 */ /* 0x000fc8000000010a */
[----:B------:R-:W-:-:S07]  /*0590*/  FFMA R3, R0, R9, R3 ;  /* 0x0000000900037223 */ /* 0x000fce0000000003 */
.L_x_9:
[----:B------:R-:W-:Y:S05]  /*05a0*/  BSYNC.RECONVERGENT B0 ;  /* 0x0000000000007941 */ /* 0x000fea0003800200 */
.L_x_7:
        /* <DEDUP_REMOVED lines=13> */
.L_x_11:
[----:B------:R-:W-:Y:S05]  /*0680*/  BSYNC.RECONVERGENT B0 ;  /* 0x0000000000007941 */ /* 0x000fea0003800200 */
.L_x_10:
        /* <DEDUP_REMOVED lines=18> */
.L_x_13:
[----:B------:R-:W-:Y:S01]  /*07b0*/  FMUL.FTZ R3, R10, R9 ;  /* 0x000000090a037220 */ /* 0x000fe20000410000 */
[----:B------:R-:W-:-:S03]  /*07c0*/  FMUL.FTZ R9, R9, 0.5 ;  /* 0x3f00000009097820 */ /* 0x000fc60000410000 */
[----:B------:R-:W-:-:S04]  /*07d0*/  FFMA R0, -R3, R3, R10 ;  /* 0x0000000303007223 */ /* 0x000fc8000000010a */
[----:B------:R-:W-:-:S07]  /*07e0*/  FFMA R3, R0, R9, R3 ;  /* 0x0000000900037223 */ /* 0x000fce0000000003 */
.L_x_14:
[----:B------:R-:W-:Y:S05]  /*07f0*/  BSYNC.RECONVERGENT B0 ;  /* 0x0000000000007941 */ /* 0x000fea0003800200 */
.L_x_12:
        /* <DEDUP_REMOVED lines=13> */
.L_x_16:
[----:B------:R-:W-:Y:S05]  /*08d0*/  BSYNC.RECONVERGENT B0 ;  /* 0x0000000000007941 */ /* 0x000fea0003800200 */
.L_x_15:
        /* <DEDUP_REMOVED lines=18> */
.L_x_18:
[----:B------:R-:W-:Y:S01]  /*0a00*/  FMUL.FTZ R3, R10, R9 ;  /* 0x000000090a037220 */ /* 0x000fe20000410000 */
[----:B------:R-:W-:-:S03]  /*0a10*/  FMUL.FTZ R9, R9, 0.5 ;  /* 0x3f00000009097820 */ /* 0x000fc60000410000 */
[----:B------:R-:W-:-:S04]  /*0a20*/  FFMA R0, -R3, R3, R10 ;  /* 0x0000000303007223 */ /* 0x000fc8000000010a */
[----:B------:R-:W-:-:S07]  /*0a30*/  FFMA R3, R0, R9, R3 ;  /* 0x0000000900037223 */ /* 0x000fce0000000003 */
.L_x_19:
[----:B------:R-:W-:Y:S05]  /*0a40*/  BSYNC.RECONVERGENT B0 ;  /* 0x0000000000007941 */ /* 0x000fea0003800200 */
.L_x_17:
        /* <DEDUP_REMOVED lines=13> */
.L_x_21:
[----:B------:R-:W-:Y:S05]  /*0b20*/  BSYNC.RECONVERGENT B0 ;  /* 0x0000000000007941 */ /* 0x000fea0003800200 */
.L_x_20:
[----:B------:R-:W-:Y:S01]  /*0b30*/  FADD R7, R7, R0 ;  /* 0x0000000007077221 */ /* 0x000fe20000000000 */
[----:B------:R-:W-:Y:S02]  /*0b40*/  UIADD3 UR4, UPT, UPT, UR4, 0x10, URZ ;  /* 0x0000001004047890 */ /* 0x000fe4000fffe0ff */
[----:B------:R-:W-:Y:S01]  /*0b50*/  UIADD3 UR12, UPT, UPT, UR12, 0x40, URZ ;  /* 0x000000400c0c7890 */ /* 0x000fe2000fffe0ff */
[----:B------:R-:W-:Y:S11]  /*0b60*/  BRA.U UP0, `(.L_x_22) ;  /* 0xfffffff500a07547 */ /* 0x000ff6000b83ffff */
.L_x_1:
[----:B------:R-:W-:-:S09]  /*0b70*/  ULOP3.LUT UP0, UR6, UR6, 0x3, URZ, 0xc0, !UPT ;  /* 0x0000000306067892 */ /* 0x000fd2000f80c0ff */
[----:B------:R-:W-:Y:S05]  /*0b80*/  BRA.U !UP0, `(.L_x_0) ;  /* 0x0000000508e87547 */ /* 0x000fea000b800000 */
[----:B------:R-:W-:-:S09]  /*0b90*/  UISETP.NE.AND UP0, UPT, UR6, 0x1, UPT ;  /* 0x000000010600788c */ /* 0x000fd2000bf05270 */
[----:B------:R-:W-:Y:S05]  /*0ba0*/  BRA.U !UP0, `(.L_x_23) ;  /* 0x00000005083c7547 */ /* 0x000fea000b800000 */
[----:B------:R-:W-:Y:S01]  /*0bb0*/  USHF.L.U32 UR6, UR4, 0x2, URZ ;  /* 0x0000000204067899 */ /* 0x000fe200080006ff */
[----:B------:R-:W0:Y:S01]  /*0bc0*/  LDC R0, c[0x0][0x394] ;  /* 0x0000e500ff007b82 */ /* 0x000e220000000800 */
[----:B------:R-:W-:Y:S07]  /*0bd0*/  BSSY.RECONVERGENT B0, `(.L_x_24) ;  /* 0x0000015000007945 */ /* 0x000fee0003800200 */
[----:B------:R-:W1:Y:S03]  /*0be0*/  LDC R8, c[0x0][0x398] ;  /* 0x0000e600ff087b82 */ /* 0x000e660000000800 */
[----:B------:R-:W0:Y:S01]  /*0bf0*/  LDCU.64 UR8, c[0x3][UR6] ;  /* 0x00c00000060877ac */ /* 0x000e220008000a00 */
        /* <DEDUP_REMOVED lines=14> */
.L_x_25:
[----:B------:R-:W-:Y:S01]  /*0ce0*/  FMUL.FTZ R3, R0, R9 ;  /* 0x0000000900037220 */ /* 0x000fe20000410000 */
[----:B------:R-:W-:-:S03]  /*0cf0*/  FMUL.FTZ R8, R9, 0.5 ;  /* 0x3f00000009087820 */ /* 0x000fc60000410000 */
[----:B------:R-:W-:-:S04]  /*0d00*/  FFMA R0, -R3, R3, R0 ;  /* 0x0000000303007223 */ /* 0x000fc80000000100 */
[----:B------:R-:W-:-:S07]  /*0d10*/  FFMA R3, R0, R8, R3 ;  /* 0x0000000800037223 */ /* 0x000fce0000000003 */
.L_x_26:
[----:B------:R-:W-:Y:S05]  /*0d20*/  BSYNC.RECONVERGENT B0 ;  /* 0x0000000000007941 */ /* 0x000fea0003800200 */
.L_x_24:
        /* <DEDUP_REMOVED lines=13> */
.L_x_28:
[----:B------:R-:W-:Y:S05]  /*0e00*/  BSYNC.RECONVERGENT B0 ;  /* 0x0000000000007941 */ /* 0x000fea0003800200 */
.L_x_27:
[----:B------:R-:W0:Y:S01]  /*0e10*/  LDC R3, c[0x0][0x394] ;  /* 0x0000e500ff037b82 */ /* 0x000e220000000800 */
[----:B------:R-:W0:Y:S01]  /*0e20*/  LDCU.64 UR8, c[0x3][UR6+0x10] ;  /* 0x00c00200060877ac */ /* 0x000e220008000a00 */
[----:B------:R-:W-:Y:S01]  /*0e30*/  BSSY.RECONVERGENT B0, `(.L_x_29) ;  /* 0x0000016000007945 */ /* 0x000fe20003800200 */
[----:B------:R-:W-:Y:S01]  /*0e40*/  FADD R7, R7, R0 ;  /* 0x0000000007077221 */ /* 0x000fe20000000000 */
[----:B------:R-:W1:Y:S04]  /*0e50*/  LDCU.64 UR6, c[0x3][UR6+0x18] ;  /* 0x00c00300060677ac */ /* 0x000e680008000a00 */
[----:B------:R-:W1:Y:S01]  /*0e60*/  LDC R9, c[0x0][0x398] ;  /* 0x0000e600ff097b82 */ /* 0x000e620000000800 */
        /* <DEDUP_REMOVED lines=14> */
.L_x_30:
[----:B------:R-:W-:Y:S01]  /*0f50*/  FMUL.FTZ R3, R10, R9 ;  /* 0x000000090a037220 */ /* 0x000fe20000410000 */
[----:B------:R-:W-:-:S03]  /*0f60*/  FMUL.FTZ R8, R9, 0.5 ;  /* 0x3f00000009087820 */ /* 0x000fc60000410000 */
[----:B------:R-:W-:-:S04]  /*0f70*/  FFMA R0, -R3, R3, R10 ;  /* 0x0000000303007223 */ /* 0x000fc8000000010a */
[----:B------:R-:W-:-:S07]  /*0f80*/  FFMA R3, R0, R8, R3 ;  /* 0x0000000800037223 */ /* 0x000fce0000000003 */
.L_x_31:
[----:B------:R-:W-:Y:S05]  /*0f90*/  BSYNC.RECONVERGENT B0 ;  /* 0x0000000000007941 */ /* 0x000fea0003800200 */
.L_x_29:
        /* <DEDUP_REMOVED lines=13> */
.L_x_33:
[----:B------:R-:W-:Y:S05]  /*1070*/  BSYNC.RECONVERGENT B0 ;  /* 0x0000000000007941 */ /* 0x000fea0003800200 */
.L_x_32:
[----:B------:R-:W-:Y:S01]  /*1080*/  FADD R7, R7, R0 ;  /* 0x0000000007077221 */ /* 0x000fe20000000000 */
[----:B------:R-:W-:-:S12]  /*1090*/  UIADD3 UR4, UPT, UPT, UR4, 0x8, URZ ;  /* 0x0000000804047890 */ /* 0x000fd8000fffe0ff */
.L_x_23:
[----:B------:R-:W-:-:S09]  /*10a0*/  ULOP3.LUT UP0, URZ, UR5, 0x4, URZ, 0xc0, !UPT ;  /* 0x0000000405ff7892 */ /* 0x000fd2000f80c0ff */
[----:B------:R-:W-:Y:S05]  /*10b0*/  BRA.U UP0, `(.L_x_0) ;  /* 0x00000001009c7547 */ /* 0x000fea000b800000 */
        /* <DEDUP_REMOVED lines=19> */
.L_x_35:
[----:B------:R-:W-:Y:S01]  /*11f0*/  FMUL.FTZ R3, R0, R5 ;  /* 0x0000000500037220 */ /* 0x000fe20000410000 */
[----:B------:R-:W-:-:S03]  /*1200*/  FMUL.FTZ R5, R5, 0.5 ;  /* 0x3f00000005057820 */ /* 0x000fc60000410000 */
[----:B------:R-:W-:-:S04]  /*1210*/  FFMA R0, -R3, R3, R0 ;  /* 0x0000000303007223 */ /* 0x000fc80000000100 */
[----:B------:R-:W-:-:S07]  /*1220*/  FFMA R3, R0, R5, R3 ;  /* 0x0000000500037223 */ /* 0x000fce0000000003 */
.L_x_36:
[----:B------:R-:W-:Y:S05]  /*1230*/  BSYNC.RECONVERGENT B0 ;  /* 0x0000000000007941 */ /* 0x000fea0003800200 */
.L_x_34:
        /* <DEDUP_REMOVED lines=13> */
.L_x_38:
[----:B------:R-:W-:Y:S05]  /*1310*/  BSYNC.RECONVERGENT B0 ;  /* 0x0000000000007941 */ /* 0x000fea0003800200 */
.L_x_37:
[----:B------:R-:W-:-:S07]  /*1320*/  FADD R7, R7, R0 ;  /* 0x0000000007077221 */ /* 0x000fce0000000000 */
.L_x_0:
[----:B------:R-:W0:Y:S01]  /*1330*/  LDC R5, c[0x0][0x394] ;  /* 0x0000e500ff057b82 */ /* 0x000e220000000800 */
[----:B------:R-:W1:Y:S01]  /*1340*/  LDCU UR6, c[0x0][0x398] ;  /* 0x00007300ff0677ac */ /* 0x000e620008000800 */
[----:B------:R-:W2:Y:S01]  /*1350*/  LDCU.64 UR4, c[0x0][0x358] ;  /* 0x00006b00ff0477ac */ /* 0x000ea20008000a00 */
[----:B-1----:R-:W-:Y:S01]  /*1360*/  MOV R8, UR6 ;  /* 0x0000000600087c02 */ /* 0x002fe20008000f00 */
[----:B0-----:R-:W0:Y:S08]  /*1370*/  MUFU.RCP R0, R5 ;  /* 0x0000000500007308 */ /* 0x001e300000001000 */
[----:B------:R-:W1:Y:S01]  /*1380*/  FCHK P0, R8, R5 ;  /* 0x0000000508007302 */ /* 0x000e620000000000 */
[----:B0-----:R-:W-:-:S04]  /*1390*/  FFMA R3, R0, -R5, 1 ;  /* 0x3f80000000037423 */ /* 0x001fc80000000805 */
[----:B------:R-:W-:-:S04]  /*13a0*/  FFMA R0, R0, R3, R0 ;  /* 0x0000000300007223 */ /* 0x000fc80000000000 */
[----:B------:R-:W-:-:S04]  /*13b0*/  FFMA R3, R0, UR6, RZ ;  /* 0x0000000600037c23 */ /* 0x000fc800080000ff */
[----:B------:R-:W-:-:S04]  /*13c0*/  FFMA R6, R3, -R5, UR6 ;  /* 0x0000000603067e23 */ /* 0x000fc80008000805 */
[----:B------:R-:W-:Y:S01]  /*13d0*/  FFMA R0, R0, R6, R3 ;  /* 0x0000000600007223 */ /* 0x000fe20000000003 */
[----:B-12---:R-:W-:Y:S06]  /*13e0*/  @!P0 BRA `(.L_x_39) ;  /* 0x0000000000188947 */ /* 0x006fec0003800000 */
[----:B------:R-:W0:Y:S01]  /*13f0*/  LDCU UR6, c[0x0][0x398] ;  /* 0x00007300ff0677ac */ /* 0x000e220008000800 */
[----:B------:R-:W-:Y:S01]  /*1400*/  MOV R10, 0x1450 ;  /* 0x00001450000a7802 */ /* 0x000fe20000000f00 */
[----:B------:R-:W1:Y:S01]  /*1410*/  LDCU UR7, c[0x0][0x394] ;  /* 0x00007280ff0777ac */ /* 0x000e620008000800 */
[----:B0-----:R-:W-:Y:S02]  /*1420*/  MOV R0, UR6 ;  /* 0x0000000600007c02 */ /* 0x001fe40008000f00 */
[----:B-1----:R-:W-:-:S07]  /*1430*/  MOV R3, UR7 ;  /* 0x0000000700037c02 */ /* 0x002fce0008000f00 */
[----:B------:R-:W-:Y:S05]  /*1440*/  CALL.REL.NOINC `($__internal_1_$__cuda_sm3x_div_rn_noftz_f32_slowpath) ;  /* 0x0000000000807944 */ /* 0x000fea0003c00000 */
.L_x_39:
[----:B------:R-:W0:Y:S01]  /*1450*/  LDCU.64 UR6, c[0x0][0x388] ;  /* 0x00007100ff0677ac */ /* 0x000e220008000a00 */
[----:B------:R-:W1:Y:S01]  /*1460*/  LDC.64 R8, c[0x0][0x380] ;  /* 0x0000e000ff087b82 */ /* 0x000e620000000a00 */
[----:B------:R-:W0:Y:S02]  /*1470*/  F2I.TRUNC.NTZ R3, R0 ;  /* 0x0000000000037305 */ /* 0x000e24000020f100 */
[----:B0-----:R-:W-:-:S04]  /*1480*/  IMAD R3, R3, UR7, R4 ;  /* 0x0000000703037c24 */ /* 0x001fc8000f8e0204 */
[----:B------:R-:W-:-:S04]  /*1490*/  IMAD R3, R3, UR6, R2 ;  /* 0x0000000603037c24 */ /* 0x000fc8000f8e0202 */
[----:B-1----:R-:W-:-:S05]  /*14a0*/  IMAD.WIDE.U32 R2, R3, 0x4, R8 ;  /* 0x0000000403027825 */ /* 0x002fca00078e0008 */
[----:B------:R-:W2:Y:S02]  /*14b0*/  LDG.E R4, desc[UR4][R2.64] ;  /* 0x0000000402047981 */ /* 0x000ea4000c1e1900 */
[----:B--2---:R-:W-:-:S05]  /*14c0*/  FADD R7, R4, R7 ;  /* 0x0000000704077221 */ /* 0x004fca0000000000 */
[----:B------:R-:W-:Y:S01]  /*14d0*/  STG.E desc[UR4][R2.64], R7 ;  /* 0x0000000702007986 */ /* 0x000fe2000c101904 */
[----:B------:R-:W-:Y:S05]  /*14e0*/  EXIT ;  /* 0x000000000000794d */ /* 0x000fea0003800000 */
        .weak           $__internal_0_$__cuda_sm20_sqrt_rn_f32_slowpath
        .type           $__internal_0_$__cuda_sm20_sqrt_rn_f32_slowpath,@function
        .size           $__internal_0_$__cuda_sm20_sqrt_rn_f32_slowpath,($__internal_1_$__cuda_sm3x_div_rn_noftz_f32_slowpath - $__internal_0_$__cuda_sm20_sqrt_rn_f32_slowpath)
$__internal_0_$__cuda_sm20_sqrt_rn_f32_slowpath:
[----:B------:R-:W-:-:S13]  /*14f0*/  LOP3.LUT P0, RZ, R0, 0x7fffffff, RZ, 0xc0, !PT ;  /* 0x7fffffff00ff7812 */ /* 0x000fda000780c0ff */
[----:B------:R-:W-:Y:S01]  /*1500*/  @!P0 MOV R3, R0 ;  /* 0x0000000000038202 */ /* 0x000fe20000000f00 */
[----:B------:R-:W-:Y:S06]  /*1510*/  @!P0 BRA `(.L_x_40) ;  /* 0x0000000000408947 */ /* 0x000fec0003800000 */
[----:B------:R-:W-:-:S13]  /*1520*/  FSETP.GEU.FTZ.AND P0, PT, R0, RZ, PT ;  /* 0x000000ff0000720b */ /* 0x000fda0003f1e000 */
[----:B------:R-:W-:Y:S01]  /*1530*/  @!P0 MOV R3, 0x7fffffff ;  /* 0x7fffffff00038802 */ /* 0x000fe20000000f00 */
[----:B------:R-:W-:Y:S06]  /*1540*/  @!P0 BRA `(.L_x_40) ;  /* 0x0000000000348947 */ /* 0x000fec0003800000 */
[----:B------:R-:W-:-:S13]  /*1550*/  FSETP.GTU.FTZ.AND P0, PT, |R0|, +INF , PT ;  /* 0x7f8000000000780b */ /* 0x000fda0003f1c200 */
[----:B------:R-:W-:Y:S01]  /*1560*/  @P0 FADD.FTZ R3, R0, 1 ;  /* 0x3f80000000030421 */ /* 0x000fe20000010000 */
[----:B------:R-:W-:Y:S06]  /*1570*/  @P0 BRA `(.L_x_40) ;  /* 0x0000000000280947 */ /* 0x000fec0003800000 */
[----:B------:R-:W-:-:S13]  /*1580*/  FSETP.NEU.FTZ.AND P0, PT, |R0|, +INF , PT ;  /* 0x7f8000000000780b */ /* 0x000fda0003f1d200 */
[----:B------:R-:W-:-:S04]  /*1590*/  @P0 FFMA R9, R0, 1.84467440737095516160e+19, RZ ;  /* 0x5f80000000090823 */ /* 0x000fc800000000ff */
[----:B------:R-:W0:Y:S02]  /*15a0*/  @P0 MUFU.RSQ R10, R9 ;  /* 0x00000009000a0308 */ /* 0x000e240000001400 */
[----:B0-----:R-:W-:Y:S01]  /*15b0*/  @P0 FMUL.FTZ R12, R9, R10 ;  /* 0x0000000a090c0220 */ /* 0x001fe20000410000 */
[----:B------:R-:W-:-:S03]  /*15c0*/  @P0 FMUL.FTZ R10, R10, 0.5 ;  /* 0x3f0000000a0a0820 */ /* 0x000fc60000410000 */
[----:B------:R-:W-:-:S04]  /*15d0*/  @P0 FADD.FTZ R3, -R12, -RZ ;  /* 0x800000ff0c030221 */ /* 0x000fc80000010100 */
[----:B------:R-:W-:Y:S01]  /*15e0*/  @P0 FFMA R11, R12, R3, R9 ;  /* 0x000000030c0b0223 */ /* 0x000fe20000000009 */
[----:B------:R-:W-:-:S03]  /*15f0*/  @!P0 MOV R3, R0 ;  /* 0x0000000000038202 */ /* 0x000fc60000000f00 */
[----:B------:R-:W-:-:S04]  /*1600*/  @P0 FFMA R10, R11, R10, R12 ;  /* 0x0000000a0b0a0223 */ /* 0x000fc8000000000c */
[----:B------:R-:W-:-:S07]  /*1610*/  @P0 FMUL.FTZ R3, R10, 2.3283064365386962891e-10 ;  /* 0x2f8000000a030820 */ /* 0x000fce0000410000 */
.L_x_40:
[----:B------:R-:W-:Y:S01]  /*1620*/  HFMA2 R11, -RZ, RZ, 0, 0 ;  /* 0x00000000ff0b7431 */ /* 0x000fe200000001ff */
[----:B------:R-:W-:-:S04]  /*1630*/  MOV R10, R14 ;  /* 0x0000000e000a7202 */ /* 0x000fc80000000f00 */
[----:B------:R-:W-:Y:S05]  /*1640*/  RET.REL.NODEC R10 `(_Z8c_energyPf4dim3ffi) ;  /* 0xffffffe80a6c7950 */ /* 0x000fea0003c3ffff */
        .weak           $__internal_1_$__cuda_sm3x_div_rn_noftz_f32_slowpath
        .type           $__internal_1_$__cuda_sm3x_div_rn_noftz_f32_slowpath,@function
        .size           $__internal_1_$__cuda_sm3x_div_rn_noftz_f32_slowpath,(.L_x_54 - $__internal_1_$__cuda_sm3x_div_rn_noftz_f32_slowpath)
$__internal_1_$__cuda_sm3x_div_rn_noftz_f32_slowpath:
[----:B------:R-:W-:Y:S01]  /*1650*/  SHF.R.U32.HI R9, RZ, 0x17, R3 ;  /* 0x00000017ff097819 */ /* 0x000fe20000011603 */
[----:B------:R-:W-:Y:S01]  /*1660*/  BSSY.RECONVERGENT B1, `(.L_x_41) ;  /* 0x0000062000017945 */ /* 0x000fe20003800200 */
[----:B------:R-:W-:Y:S02]  /*1670*/  SHF.R.U32.HI R11, RZ, 0x17, R0 ;  /* 0x00000017ff0b7819 */ /* 0x000fe40000011600 */
[----:B------:R-:W-:Y:S02]  /*1680*/  LOP3.LUT R9, R9, 0xff, RZ, 0xc0, !PT ;  /* 0x000000ff09097812 */ /* 0x000fe400078ec0ff */
[----:B------:R-:W-:Y:S02]  /*1690*/  LOP3.LUT R14, R11, 0xff, RZ, 0xc0, !PT ;  /* 0x000000ff0b0e7812 */ /* 0x000fe400078ec0ff */
[----:B------:R-:W-:Y:S02]  /*16a0*/  IADD3 R15, PT, PT, R9, -0x1, RZ ;  /* 0xffffffff090f7810 */ /* 0x000fe40007ffe0ff */
[----:B------:R-:W-:-:S02]  /*16b0*/  IADD3 R12, PT, PT, R14, -0x1, RZ ;  /* 0xffffffff0e0c7810 */ /* 0x000fc40007ffe0ff */
[----:B------:R-:W-:-:S04]  /*16c0*/  ISETP.GT.U32.AND P0, PT, R15, 0xfd, PT ;  /* 0x000000fd0f00780c */ /* 0x000fc80003f04070 */
[----:B------:R-:W-:-:S13]  /*16d0*/  ISETP.GT.U32.OR P0, PT, R12, 0xfd, P0 ;  /* 0x000000fd0c00780c */ /* 0x000fda0000704470 */
[----:B------:R-:W-:Y:S01]  /*16e0*/  @!P0 MOV R11, RZ ;  /* 0x000000ff000b8202 */ /* 0x000fe20000000f00 */
[----:B------:R-:W-:Y:S06]  /*16f0*/  @!P0 BRA `(.L_x_42) ;  /* 0x00000000005c8947 */ /* 0x000fec0003800000 */
[----:B------:R-:W-:Y:S02]  /*1700*/  FSETP.GTU.FTZ.AND P0, PT, |R0|, +INF , PT ;  /* 0x7f8000000000780b */ /* 0x000fe40003f1c200 */
[----:B------:R-:W-:-:S04]  /*1710*/  FSETP.GTU.FTZ.AND P1, PT, |R3|, +INF , PT ;  /* 0x7f8000000300780b */ /* 0x000fc80003f3c200 */
[----:B------:R-:W-:-:S13]  /*1720*/  PLOP3.LUT P0, PT, P0, P1, PT, 0xf8, 0x8f ;  /* 0x00000000008f781c */ /* 0x000fda0000703f70 */
[----:B------:R-:W-:Y:S05]  /*1730*/  @P0 BRA `(.L_x_43) ;  /* 0x00000004004c0947 */ /* 0x000fea0003800000 */
[----:B------:R-:W-:-:S13]  /*1740*/  LOP3.LUT P0, RZ, R3, 0x7fffffff, R0, 0xc8, !PT ;  /* 0x7fffffff03ff7812 */ /* 0x000fda000780c800 */
[----:B------:R-:W-:Y:S05]  /*1750*/  @!P0 BRA `(.L_x_44) ;  /* 0x00000004003c8947 */ /* 0x000fea0003800000 */
[C---:B------:R-:W-:Y:S02]  /*1760*/  FSETP.NEU.FTZ.AND P2, PT, |R0|.reuse, +INF , PT ;  /* 0x7f8000000000780b */ /* 0x040fe40003f5d200 */
[----:B------:R-:W-:Y:S02]  /*1770*/  FSETP.NEU.FTZ.AND P1, PT, |R3|, +INF , PT ;  /* 0x7f8000000300780b */ /* 0x000fe40003f3d200 */
[----:B------:R-:W-:-:S11]  /*1780*/  FSETP.NEU.FTZ.AND P0, PT, |R0|, +INF , PT ;  /* 0x7f8000000000780b */ /* 0x000fd60003f1d200 */
[----:B------:R-:W-:Y:S05]  /*1790*/  @!P1 BRA !P2, `(.L_x_44) ;  /* 0x00000004002c9947 */ /* 0x000fea0005000000 */
[----:B------:R-:W-:-:S04]  /*17a0*/  LOP3.LUT P2, RZ, R0, 0x7fffffff, RZ, 0xc0, !PT ;  /* 0x7fffffff00ff7812 */ /* 0x000fc8000784c0ff */
[----:B------:R-:W-:-:S13]  /*17b0*/  PLOP3.LUT P1, PT, P1, P2, PT, 0x2f, 0xf2 ;  /* 0x0000000000f2781c */ /* 0x000fda0000f24577 */
[----:B------:R-:W-:Y:S05]  /*17c0*/  @P1 BRA `(.L_x_45) ;  /* 0x0000000400181947 */ /* 0x000fea0003800000 */
[----:B------:R-:W-:-:S04]  /*17d0*/  LOP3.LUT P1, RZ, R3, 0x7fffffff, RZ, 0xc0, !PT ;  /* 0x7fffffff03ff7812 */ /* 0x000fc8000782c0ff */
[----:B------:R-:W-:-:S13]  /*17e0*/  PLOP3.LUT P0, PT, P0, P1, PT, 0x2f, 0xf2 ;  /* 0x0000000000f2781c */ /* 0x000fda0000702577 */
[----:B------:R-:W-:Y:S05]  /*17f0*/  @P0 BRA `(.L_x_46) ;  /* 0x0000000400000947 */ /* 0x000fea0003800000 */
[----:B------:R-:W-:Y:S02]  /*1800*/  ISETP.GE.AND P0, PT, R12, RZ, PT ;  /* 0x000000ff0c00720c */ /* 0x000fe40003f06270 */
[----:B------:R-:W-:-:S11]  /*1810*/  ISETP.GE.AND P1, PT, R15, RZ, PT ;  /* 0x000000ff0f00720c */ /* 0x000fd60003f26270 */
[----:B------:R-:W-:Y:S01]  /*1820*/  @P0 MOV R11, RZ ;  /* 0x000000ff000b0202 */ /* 0x000fe20000000f00 */
[----:B------:R-:W-:Y:S01]  /*1830*/  @!P0 FFMA R0, R0, 1.84467440737095516160e+19, RZ ;  /* 0x5f80000000008823 */ /* 0x000fe200000000ff */
[----:B------:R-:W-:Y:S01]  /*1840*/  @!P0 MOV R11, 0xffffffc0 ;  /* 0xffffffc0000b8802 */ /* 0x000fe20000000f00 */
[----:B------:R-:W-:-:S03]  /*1850*/  @!P1 FFMA R3, R3, 1.84467440737095516160e+19, RZ ;  /* 0x5f80000003039823 */ /* 0x000fc600000000ff */
[----:B------:R-:W-:-:S07]  /*1860*/  @!P1 IADD3 R11, PT, PT, R11, 0x40, RZ ;  /* 0x000000400b0b9810 */ /* 0x000fce0007ffe0ff */
.L_x_42:
[----:B------:R-:W-:Y:S01]  /*1870*/  LEA R12, R9, 0xc0800000, 0x17 ;  /* 0xc0800000090c7811 */ /* 0x000fe200078eb8ff */
[----:B------:R-:W-:Y:S01]  /*1880*/  BSSY.RECONVERGENT B2, `(.L_x_47) ;  /* 0x0000036000027945 */ /* 0x000fe20003800200 */
[----:B------:R-:W-:Y:S02]  /*1890*/  IADD3 R14, PT, PT, R14, -0x7f, RZ ;  /* 0xffffff810e0e7810 */ /* 0x000fe40007ffe0ff */
[----:B------:R-:W-:-:S03]  /*18a0*/  IADD3 R15, PT, PT, -R12, R3, RZ ;  /* 0x000000030c0f7210 */ /* 0x000fc60007ffe1ff */
[C---:B------:R-:W-:Y:S01]  /*18b0*/  IMAD R0, R14.reuse, -0x800000, R0 ;  /* 0xff8000000e007824 */ /* 0x040fe200078e0200 */
[----:B------:R-:W0:Y:S01]  /*18c0*/  MUFU.RCP R3, R15 ;  /* 0x0000000f00037308 */ /* 0x000e220000001000 */
[----:B------:R-:W-:Y:S01]  /*18d0*/  FADD.FTZ R17, -R15, -RZ ;  /* 0x800000ff0f117221 */ /* 0x000fe20000010100 */
[----:B------:R-:W-:-:S04]  /*18e0*/  IADD3 R14, PT, PT, R14, 0x7f, -R9 ;  /* 0x0000007f0e0e7810 */ /* 0x000fc80007ffe809 */
[----:B------:R-:W-:Y:S01]  /*18f0*/  IADD3 R14, PT, PT, R14, R11, RZ ;  /* 0x0000000b0e0e7210 */ /* 0x000fe20007ffe0ff */
[----:B0-----:R-:W-:-:S04]  /*1900*/  FFMA R12, R3, R17, 1 ;  /* 0x3f800000030c7423 */ /* 0x001fc80000000011 */
[----:B------:R-:W-:-:S04]  /*1910*/  FFMA R3, R3, R12, R3 ;  /* 0x0000000c03037223 */ /* 0x000fc80000000003 */
[----:B------:R-:W-:-:S04]  /*1920*/  FFMA R12, R0, R3, RZ ;  /* 0x00000003000c7223 */ /* 0x000fc800000000ff */
[----:B------:R-:W-:-:S04]  /*1930*/  FFMA R16, R17, R12, R0 ;  /* 0x0000000c11107223 */ /* 0x000fc80000000000 */
[----:B------:R-:W-:-:S04]  /*1940*/  FFMA R12, R3, R16, R12 ;  /* 0x00000010030c7223 */ /* 0x000fc8000000000c */
[----:B------:R-:W-:-:S04]  /*1950*/  FFMA R17, R17, R12, R0 ;  /* 0x0000000c11117223 */ /* 0x000fc80000000000 */
[----:B------:R-:W-:-:S05]  /*1960*/  FFMA R0, R3, R17, R12 ;  /* 0x0000001103007223 */ /* 0x000fca000000000c */
[----:B------:R-:W-:-:S04]  /*1970*/  SHF.R.U32.HI R9, RZ, 0x17, R0 ;  /* 0x00000017ff097819 */ /* 0x000fc80000011600 */
[----:B------:R-:W-:-:S04]  /*1980*/  LOP3.LUT R9, R9, 0xff, RZ, 0xc0, !PT ;  /* 0x000000ff09097812 */ /* 0x000fc800078ec0ff */
[----:B------:R-:W-:-:S04]  /*1990*/  IADD3 R15, PT, PT, R9, R14, RZ ;  /* 0x0000000e090f7210 */ /* 0x000fc80007ffe0ff */
[----:B------:R-:W-:-:S04]  /*19a0*/  IADD3 R9, PT, PT, R15, -0x1, RZ ;  /* 0xffffffff0f097810 */ /* 0x000fc80007ffe0ff */
[----:B------:R-:W-:-:S13]  /*19b0*/  ISETP.GE.U32.AND P0, PT, R9, 0xfe, PT ;  /* 0x000000fe0900780c */ /* 0x000fda0003f06070 */
[----:B------:R-:W-:Y:S05]  /*19c0*/  @!P0 BRA `(.L_x_48) ;  /* 0x0000000000808947 */ /* 0x000fea0003800000 */
[----:B------:R-:W-:-:S13]  /*19d0*/  ISETP.GT.AND P0, PT, R15, 0xfe, PT ;  /* 0x000000fe0f00780c */ /* 0x000fda0003f04270 */
[----:B------:R-:W-:Y:S05]  /*19e0*/  @P0 BRA `(.L_x_49) ;  /* 0x00000000006c0947 */ /* 0x000fea0003800000 */
[----:B------:R-:W-:-:S13]  /*19f0*/  ISETP.GE.AND P0, PT, R15, 0x1, PT ;  /* 0x000000010f00780c */ /* 0x000fda0003f06270 */
[----:B------:R-:W-:Y:S05]  /*1a00*/  @P0 BRA `(.L_x_50) ;  /* 0x0000000000740947 */ /* 0x000fea0003800000 */
[----:B------:R-:W-:Y:S02]  /*1a10*/  ISETP.GE.AND P0, PT, R15, -0x18, PT ;  /* 0xffffffe80f00780c */ /* 0x000fe40003f06270 */
[----:B------:R-:W-:-:S11]  /*1a20*/  LOP3.LUT R0, R0, 0x80000000, RZ, 0xc0, !PT ;  /* 0x8000000000007812 */ /* 0x000fd600078ec0ff */
[----:B------:R-:W-:Y:S05]  /*1a30*/  @!P0 BRA `(.L_x_50) ;  /* 0x0000000000688947 */ /* 0x000fea0003800000 */
[-CC-:B------:R-:W-:Y:S01]  /*1a40*/  FFMA.RZ R9, R3, R17.reuse, R12.reuse ;  /* 0x0000001103097223 */ /* 0x180fe2000000c00c */
[C---:B------:R-:W-:Y:S02]  /*1a50*/  IADD3 R14, PT, PT, R15.reuse, 0x20, RZ ;  /* 0x000000200f0e7810 */ /* 0x040fe40007ffe0ff */
[----:B------:R-:W-:Y:S02]  /*1a60*/  ISETP.NE.AND P2, PT, R15, RZ, PT ;  /* 0x000000ff0f00720c */ /* 0x000fe40003f45270 */
[----:B------:R-:W-:Y:S01]  /*1a70*/  LOP3.LUT R11, R9, 0x7fffff, RZ, 0xc0, !PT ;  /* 0x007fffff090b7812 */ /* 0x000fe200078ec0ff */
[CCC-:B------:R-:W-:Y:S01]  /*1a80*/  FFMA.RP R9, R3.reuse, R17.reuse, R12.reuse ;  /* 0x0000001103097223 */ /* 0x1c0fe2000000800c */
[----:B------:R-:W-:Y:S01]  /*1a90*/  FFMA.RM R12, R3, R17, R12 ;  /* 0x00000011030c7223 */ /* 0x000fe2000000400c */
[----:B------:R-:W-:Y:S02]  /*1aa0*/  ISETP.NE.AND P1, PT, R15, RZ, PT ;  /* 0x000000ff0f00720c */ /* 0x000fe40003f25270 */
[----:B------:R-:W-:-:S02]  /*1ab0*/  LOP3.LUT R11, R11, 0x800000, RZ, 0xfc, !PT ;  /* 0x008000000b0b7812 */ /* 0x000fc400078efcff */
[----:B------:R-:W-:Y:S02]  /*1ac0*/  IADD3 R3, PT, PT, -R15, RZ, RZ ;  /* 0x000000ff0f037210 */ /* 0x000fe40007ffe1ff */
[----:B------:R-:W-:Y:S02]  /*1ad0*/  SHF.L.U32 R14, R11, R14, RZ ;  /* 0x0000000e0b0e7219 */ /* 0x000fe400000006ff */
[----:B------:R-:W-:Y:S02]  /*1ae0*/  FSETP.NEU.FTZ.AND P0, PT, R9, R12, PT ;  /* 0x0000000c0900720b */ /* 0x000fe40003f1d000 */
[----:B------:R-:W-:Y:S02]  /*1af0*/  SEL R12, R3, RZ, P2 ;  /* 0x000000ff030c7207 */ /* 0x000fe40001000000 */
[----:B------:R-:W-:Y:S02]  /*1b00*/  ISETP.NE.AND P1, PT, R14, RZ, P1 ;  /* 0x000000ff0e00720c */ /* 0x000fe40000f25270 */
[----:B------:R-:W-:-:S02]  /*1b10*/  SHF.R.U32.HI R12, RZ, R12, R11 ;  /* 0x0000000cff0c7219 */ /* 0x000fc4000001160b */
[----:B------:R-:W-:Y:S02]  /*1b20*/  PLOP3.LUT P0, PT, P0, P1, PT, 0xf8, 0x8f ;  /* 0x00000000008f781c */ /* 0x000fe40000703f70 */
[----:B------:R-:W-:Y:S02]  /*1b30*/  SHF.R.U32.HI R14, RZ, 0x1, R12 ;  /* 0x00000001ff0e7819 */ /* 0x000fe4000001160c */
[----:B------:R-:W-:-:S04]  /*1b40*/  SEL R3, RZ, 0x1, !P0 ;  /* 0x00000001ff037807 */ /* 0x000fc80004000000 */
[----:B------:R-:W-:-:S04]  /*1b50*/  LOP3.LUT R3, R3, 0x1, R14, 0xf8, !PT ;  /* 0x0000000103037812 */ /* 0x000fc800078ef80e */
[----:B------:R-:W-:-:S04]  /*1b60*/  LOP3.LUT R3, R3, R12, RZ, 0xc0, !PT ;  /* 0x0000000c03037212 */ /* 0x000fc800078ec0ff */
[----:B------:R-:W-:-:S04]  /*1b70*/  IADD3 R3, PT, PT, R14, R3, RZ ;  /* 0x000000030e037210 */ /* 0x000fc80007ffe0ff */
[----:B------:R-:W-:Y:S01]  /*1b80*/  LOP3.LUT R0, R3, R0, RZ, 0xfc, !PT ;  /* 0x0000000003007212 */ /* 0x000fe200078efcff */
[----:B------:R-:W-:Y:S06]  /*1b90*/  BRA `(.L_x_50) ;  /* 0x0000000000107947 */ /* 0x000fec0003800000 */
.L_x_49:
[----:B------:R-:W-:-:S04]  /*1ba0*/  LOP3.LUT R0, R0, 0x80000000, RZ, 0xc0, !PT ;  /* 0x8000000000007812 */ /* 0x000fc800078ec0ff */
[----:B------:R-:W-:Y:S01]  /*1bb0*/  LOP3.LUT R0, R0, 0x7f800000, RZ, 0xfc, !PT ;  /* 0x7f80000000007812 */ /* 0x000fe200078efcff */
[----:B------:R-:W-:Y:S06]  /*1bc0*/  BRA `(.L_x_50) ;  /* 0x0000000000047947 */ /* 0x000fec0003800000 */
.L_x_48:
[----:B------:R-:W-:-:S07]  /*1bd0*/  LEA R0, R14, R0, 0x17 ;  /* 0x000000000e007211 */ /* 0x000fce00078eb8ff */
.L_x_50:
[----:B------:R-:W-:Y:S05]  /*1be0*/  BSYNC.RECONVERGENT B2 ;  /* 0x0000000000027941 */ /* 0x000fea0003800200 */
.L_x_47:
[----:B------:R-:W-:Y:S05]  /*1bf0*/  BRA `(.L_x_51) ;  /* 0x0000000000207947 */ /* 0x000fea0003800000 */
.L_x_46:
[----:B------:R-:W-:-:S04]  /*1c00*/  LOP3.LUT R0, R3, 0x80000000, R0, 0x48, !PT ;  /* 0x8000000003007812 */ /* 0x000fc800078e4800 */
[----:B------:R-:W-:Y:S01]  /*1c10*/  LOP3.LUT R0, R0, 0x7f800000, RZ, 0xfc, !PT ;  /* 0x7f80000000007812 */ /* 0x000fe200078efcff */
[----:B------:R-:W-:Y:S06]  /*1c20*/  BRA `(.L_x_51) ;  /* 0x0000000000147947 */ /* 0x000fec0003800000 */
.L_x_45:
[----:B------:R-:W-:Y:S01]  /*1c30*/  LOP3.LUT R0, R3, 0x80000000, R0, 0x48, !PT ;  /* 0x8000000003007812 */ /* 0x000fe200078e4800 */
[----:B------:R-:W-:Y:S06]  /*1c40*/  BRA `(.L_x_51) ;  /* 0x00000000000c7947 */ /* 0x000fec0003800000 */
.L_x_44:
[----:B------:R-:W0:Y:S01]  /*1c50*/  MUFU.RSQ R0, -QNAN ;  /* 0xffc0000000007908 */ /* 0x000e220000001400 */
[----:B------:R-:W-:Y:S05]  /*1c60*/  BRA `(.L_x_51) ;  /* 0x0000000000047947 */ /* 0x000fea0003800000 */
.L_x_43:
[----:B------:R-:W-:-:S07]  /*1c70*/  FADD.FTZ R0, R0, R3 ;  /* 0x0000000300007221 */ /* 0x000fce0000010000 */
.L_x_51:
[----:B------:R-:W-:Y:S05]  /*1c80*/  BSYNC.RECONVERGENT B1 ;  /* 0x0000000000017941 */ /* 0x000fea0003800200 */
.L_x_41:
[----:B------:R-:W-:-:S04]  /*1c90*/  HFMA2 R11, -RZ, RZ, 0, 0 ;  /* 0x00000000ff0b7431 */ /* 0x000fc800000001ff */
[----:B0-----:R-:W-:Y:S05]  /*1ca0*/  RET.REL.NODEC R10 `(_Z8c_energyPf4dim3ffi) ;  /* 0xffffffe00ad47950 */ /* 0x001fea0003c3ffff */
.L_x_52:
[----:B------:R-:W-:-:S00]  /*1cb0*/  BRA `(.L_x_52) ;  /* 0xfffffffc00fc7947 */ /* 0x000fc0000383ffff */
[----:B------:R-:W-:-:S00]  /*1cc0*/  NOP ;  /* 0x0000000000007918 */ /* 0x000fc00000000000 */
        /* <DEDUP_REMOVED lines=11> */
.L_x_54:


//--------------------- .nv.shared.reserved.0     --------------------------
	.section	.nv.shared.reserved.0,"aw",@nobits
	.weak		__nv_reservedSMEM_offset_0_alias
	.size		__nv_reservedSMEM_offset_0_alias, 0, 64
	.other		__nv_reservedSMEM_offset_0_alias,@"STO_CUDA_RESERVED_SHARED STV_DEFAULT"
__nv_reservedSMEM_offset_0_alias:
	.zero		0
	.zero		64


//--------------------- .nv.constant0._Z8c_energyPf4dim3ffi --------------------------
	.section	.nv.constant0._Z8c_energyPf4dim3ffi,"a",@progbits
	.sectionflags	@""
	.align	4
.nv.constant0._Z8c_energyPf4dim3ffi:
	.zero		928


//--------------------- SYMBOLS --------------------------

	.type		.nv.reservedSmem.offset0,@object
	.size		.nv.reservedSmem.offset0,0x4
